	.headerflags	@"EF_CUDA_TEXMODE_UNIFIED EF_CUDA_64BIT_ADDRESS EF_CUDA_ACCELERATORS EF_CUDA_SM90 EF_CUDA_VIRTUAL_SM(EF_CUDA_SM90)"
	.elftype	@"ET_EXEC"


//--------------------- .nv.info                  --------------------------
	.section	.nv.info,"",@"SHT_CUDA_INFO"
	.align	4


	//----- nvinfo : EIATTR_REGCOUNT
	.align		4
        /*0000*/ 	.byte	0x04, 0x2f
        /*0002*/ 	.short	(.L_1 - .L_0)
	.align		4
.L_0:
        /*0004*/ 	.word	index@(triton_poi_fused_convolution_relu_14)
        /*0008*/ 	.word	0x0000000c


	//----- nvinfo : EIATTR_MIN_STACK_SIZE
	.align		4
.L_1:
        /*000c*/ 	.byte	0x04, 0x12
        /*000e*/ 	.short	(.L_3 - .L_2)
	.align		4
.L_2:
        /*0010*/ 	.word	index@(triton_poi_fused_convolution_relu_14)
        /*0014*/ 	.word	0x00000000


	//----- nvinfo : EIATTR_FRAME_SIZE
	.align		4
.L_3:
        /*0018*/ 	.byte	0x04, 0x11
        /*001a*/ 	.short	(.L_5 - .L_4)
	.align		4
.L_4:
        /*001c*/ 	.word	index@(triton_poi_fused_convolution_relu_14)
        /*0020*/ 	.word	0x00000000


	//----- nvinfo : EIATTR_MIN_STACK_SIZE
	.align		4
.L_5:
        /*0024*/ 	.byte	0x04, 0x12
        /*0026*/ 	.short	(.L_7 - .L_6)
	.align		4
.L_6:
        /*0028*/ 	.word	index@(triton_poi_fused_convolution_relu_14)
        /*002c*/ 	.word	0x00000000
.L_7:


//--------------------- .nv.info.triton_poi_fused_convolution_relu_14 --------------------------
	.section	.nv.info.triton_poi_fused_convolution_relu_14,"",@"SHT_CUDA_INFO"
	.sectionflags	@""
	.align	4


	//----- nvinfo : EIATTR_CUDA_API_VERSION
	.align		4
        /*0000*/ 	.byte	0x04, 0x37
        /*0002*/ 	.short	(.L_9 - .L_8)
.L_8:
        /*0004*/ 	.word	0x0000007c


	//----- nvinfo : EIATTR_KPARAM_INFO
	.align		4
.L_9:
        /*0008*/ 	.byte	0x04, 0x17
        /*000a*/ 	.short	(.L_11 - .L_10)
.L_10:
        /*000c*/ 	.word	0x00000000
        /*0010*/ 	.short	0x0002
        /*0012*/ 	.short	0x0010
        /*0014*/ 	.byte	0x00, 0xf0, 0x11, 0x00


	//----- nvinfo : EIATTR_KPARAM_INFO
	.align		4
.L_11:
        /*0018*/ 	.byte	0x04, 0x17
        /*001a*/ 	.short	(.L_13 - .L_12)
.L_12:
        /*001c*/ 	.word	0x00000000
        /*0020*/ 	.short	0x0001
        /*0022*/ 	.short	0x0008
        /*0024*/ 	.byte	0x00, 0xf4, 0x21, 0x00


	//----- nvinfo : EIATTR_KPARAM_INFO
	.align		4
.L_13:
        /*0028*/ 	.byte	0x04, 0x17
        /*002a*/ 	.short	(.L_15 - .L_14)
.L_14:
        /*002c*/ 	.word	0x00000000
        /*0030*/ 	.short	0x0000
        /*0032*/ 	.short	0x0000
        /*0034*/ 	.byte	0x00, 0xf4, 0x21, 0x00


	//----- nvinfo : EIATTR_SPARSE_MMA_MASK
	.align		4
.L_15:
        /*0038*/ 	.byte	0x03, 0x50
        /*003a*/ 	.short	0x0000


	//----- nvinfo : EIATTR_MAXREG_COUNT
	.align		4
        /*003c*/ 	.byte	0x03, 0x1b
        /*003e*/ 	.short	0x00ff


	//----- nvinfo : EIATTR_EXIT_INSTR_OFFSETS
	.align		4
        /*0040*/ 	.byte	0x04, 0x1c
        /*0042*/ 	.short	(.L_17 - .L_16)


	//   ....[0]....
.L_16:
        /*0044*/ 	.word	0x000001b0


	//----- nvinfo : EIATTR_REQNTID
	.align		4
.L_17:
        /*0048*/ 	.byte	0x04, 0x10
        /*004a*/ 	.short	(.L_19 - .L_18)
.L_18:
        /*004c*/ 	.word	0x00000100
        /*0050*/ 	.word	0x00000001
        /*0054*/ 	.word	0x00000001


	//----- nvinfo : EIATTR_CBANK_PARAM_SIZE
	.align		4
.L_19:
        /*0058*/ 	.byte	0x03, 0x19
        /*005a*/ 	.short	0x0014


	//----- nvinfo : EIATTR_PARAM_CBANK
	.align		4
        /*005c*/ 	.byte	0x04, 0x0a
        /*005e*/ 	.short	(.L_21 - .L_20)
	.align		4
.L_20:
        /*0060*/ 	.word	index@(.nv.constant0.triton_poi_fused_convolution_relu_14)
        /*0064*/ 	.short	0x0210
        /*0066*/ 	.short	0x0014


	//----- nvinfo : EIATTR_SW_WAR
	.align		4
.L_21:
        /*0068*/ 	.byte	0x04, 0x36
        /*006a*/ 	.short	(.L_23 - .L_22)
.L_22:
        /*006c*/ 	.word	0x00000008
.L_23:


//--------------------- .nv.callgraph             --------------------------
	.section	.nv.callgraph,"",@"SHT_CUDA_CALLGRAPH"
	.align	4
	.sectionentsize	8
	.align		4
        /*0000*/ 	.word	0x00000000
	.align		4
        /*0004*/ 	.word	0xffffffff
	.align		4
        /*0008*/ 	.word	0x00000000
	.align		4
        /*000c*/ 	.word	0xfffffffe
	.align		4
        /*0010*/ 	.word	0x00000000
	.align		4
        /*0014*/ 	.word	0xfffffffd
	.align		4
        /*0018*/ 	.word	0x00000000
	.align		4
        /*001c*/ 	.word	0xfffffffc


//--------------------- .text.triton_poi_fused_convolution_relu_14 --------------------------
	.section	.text.triton_poi_fused_convolution_relu_14,"ax",@progbits
	.align	128
        .global         triton_poi_fused_convolution_relu_14
        .type           triton_poi_fused_convolution_relu_14,@function
        .size           triton_poi_fused_convolution_relu_14,(.L_x_1 - triton_poi_fused_convolution_relu_14)
        .other          triton_poi_fused_convolution_relu_14,@"STO_CUDA_ENTRY STV_DEFAULT"
triton_poi_fused_convolution_relu_14:
.text.triton_poi_fused_convolution_relu_14:
[----:B------:R-:W-:Y:S01]  /*0000*/  LDC R1, c[0x0][0x28] ;  /* 0x00000a00ff017b82 */ /* 0x000fe20000000800 */
[----:B------:R-:W1:Y:S07]  /*0010*/  S2R R0, SR_TID.X ;  /* 0x0000000000007919 */ /* 0x000e6e0000002100 */
[----:B------:R-:W2:Y:S01]  /*0020*/  LDC.64 R4, c[0x0][0x218] ;  /* 0x00008600ff047b82 */ /* 0x000ea20000000a00 */
[----:B------:R-:W-:Y:S01]  /*0030*/  ULDC.64 UR4, c[0x0][0x208] ;  /* 0x0000820000047ab9 */ /* 0x000fe20000000a00 */
[----:B------:R-:W3:Y:S06]  /*0040*/  S2R R7, SR_CTAID.X ;  /* 0x0000000000077919 */ /* 0x000eec0000002500 */
[----:B------:R-:W4:Y:S01]  /*0050*/  LDC.64 R2, c[0x0][0x210] ;  /* 0x00008400ff027b82 */ /* 0x000f220000000a00 */
[----:B-1----:R-:W-:Y:S01]  /*0060*/  IMAD.SHL.U32 R0, R0, 0x2, RZ ;  /* 0x0000000200007824 */ /* 0x002fe200078e00ff */
[----:B---3--:R-:W-:-:S04]  /*0070*/  SHF.R.S32.HI R6, RZ, 0x16, R7 ;  /* 0x00000016ff067819 */ /* 0x008fc80000011407 */
[----:B------:R-:W-:Y:S02]  /*0080*/  LOP3.LUT R0, R0, 0x1fe, RZ, 0xc0, !PT ;  /* 0x000001fe00007812 */ /* 0x000fe400078ec0ff */
[----:B------:R-:W-:-:S03]  /*0090*/  SGXT R6, R6, 0x1 ;  /* 0x000000010606781a */ /* 0x000fc60000000200 */
[----:B------:R-:W-:-:S04]  /*00a0*/  IMAD R7, R7, 0x200, R0 ;  /* 0x0000020007077824 */ /* 0x000fc800078e0200 */
[----:B----4-:R-:W-:Y:S01]  /*00b0*/  IMAD.WIDE R2, R7, 0x4, R2 ;  /* 0x0000000407027825 */ /* 0x010fe200078e0202 */
[----:B------:R-:W-:-:S04]  /*00c0*/  LEA.HI R6, R6, R7, RZ, 0xa ;  /* 0x0000000706067211 */ /* 0x000fc800078f50ff */
[----:B------:R-:W-:-:S04]  /*00d0*/  SHF.R.S32.HI R6, RZ, 0xa, R6 ;  /* 0x0000000aff067819 */ /* 0x000fc80000011406 */
[----:B------:R-:W-:-:S04]  /*00e0*/  LEA.HI R0, R6, R6, RZ, 0x6 ;  /* 0x0000000606007211 */ /* 0x000fc800078f30ff */
[----:B------:R-:W-:-:S05]  /*00f0*/  LOP3.LUT R9, R0, 0xffffffc0, RZ, 0xc0, !PT ;  /* 0xffffffc000097812 */ /* 0x000fca00078ec0ff */
[----:B------:R-:W-:Y:S02]  /*0100*/  IMAD.IADD R9, R6, 0x1, -R9 ;  /* 0x0000000106097824 */ /* 0x000fe400078e0a09 */
[----:B------:R-:W3:Y:S02]  /*0110*/  LDG.E.64 R6, desc[UR4][R2.64] ;  /* 0x0000000402067981 */ /* 0x000ee4000c1e1b00 */
[----:B--2---:R-:W-:-:S06]  /*0120*/  IMAD.WIDE R4, R9, 0x4, R4 ;  /* 0x0000000409047825 */ /* 0x004fcc00078e0204 */
[----:B------:R-:W3:Y:S02]  /*0130*/  LDG.E.EL R4, desc[UR4][R4.64] ;  /* 0x0000000404047981 */ /* 0x000ee4000c2e1900 */
[CC--:B---3--:R-:W-:Y:S01]  /*0140*/  FSETP.GEU.AND P0, PT, R6.reuse, -R4.reuse, PT ;  /* 0x800000040600720b */ /* 0x0c8fe20003f0e000 */
[--C-:B------:R-:W-:Y:S01]  /*0150*/  FADD R6, R6, R4.reuse ;  /* 0x0000000406067221 */ /* 0x100fe20000000000 */
[C---:B------:R-:W-:Y:S01]  /*0160*/  FADD R0, R7.reuse, R4 ;  /* 0x0000000407007221 */ /* 0x040fe20000000000 */
[----:B------:R-:W-:-:S03]  /*0170*/  FSETP.GEU.AND P1, PT, R7, -R4, PT ;  /* 0x800000040700720b */ /* 0x000fc60003f2e000 */
[----:B------:R-:W-:Y:S02]  /*0180*/  FSEL R6, R6, RZ, P0 ;  /* 0x000000ff06067208 */ /* 0x000fe40000000000 */
[----:B------:R-:W-:-:S05]  /*0190*/  FSEL R7, R0, RZ, P1 ;  /* 0x000000ff00077208 */ /* 0x000fca0000800000 */
[----:B------:R-:W-:Y:S01]  /*01a0*/  STG.E.64 desc[UR4][R2.64], R6 ;  /* 0x0000000602007986 */ /* 0x000fe2000c101b04 */
[----:B------:R-:W-:Y:S05]  /*01b0*/  EXIT ;  /* 0x000000000000794d */ /* 0x000fea0003800000 */
.L_x_0:
[----:B------:R-:W-:-:S00]  /*01c0*/  BRA `(.L_x_0) ;  /* 0xfffffffc00fc7947 */ /* 0x000fc0000383ffff */
[----:B------:R-:W-:-:S00]  /*01d0*/  NOP ;  /* 0x0000000000007918 */ /* 0x000fc00000000000 */
        /* <DEDUP_REMOVED lines=10> */
.L_x_1:


//--------------------- .nv.constant0.triton_poi_fused_convolution_relu_14 --------------------------
	.section	.nv.constant0.triton_poi_fused_convolution_relu_14,"a",@progbits
	.sectionflags	@""
	.align	4
.nv.constant0.triton_poi_fused_convolution_relu_14:
	.zero		548
